//
// Generated by NVIDIA NVVM Compiler
//
// Compiler Build ID: CL-36424714
// Cuda compilation tools, release 13.0, V13.0.88
// Based on NVVM 20.0.0
//

.version 9.0
.target sm_100
.address_size 64

	// .globl	_Z18cuLoadStoreElementPdS_

.visible .entry _Z18cuLoadStoreElementPdS_(
	.param .u64 .ptr .align 1 _Z18cuLoadStoreElementPdS__param_0,
	.param .u64 .ptr .align 1 _Z18cuLoadStoreElementPdS__param_1
)
{


	ret;

}


// ===== COMPILED SASS (sm_100) =====

	.target	sm_100

	.elftype	@"ET_EXEC"


//--------------------- .note.nv.tkinfo           --------------------------
	.section	.note.nv.tkinfo,"",@"SHT_NOTE"
	.sectionflags	@"SHF_NOTE_NV_TKINFO"
	.tkinfo
        /*0018*/ 	.word	0x00000002
        /*0030*/ 	.string	""
        /*0030*/ 	.string	"ptxas"
        /*0030*/ 	.string	"Cuda compilation tools, release 13.0, V13.0.88"
        /*0030*/ 	.string	"Build cuda_13.0.r13.0/compiler.36424714_0"
        /*0030*/ 	.string	"-arch sm_100 -m 64 "



//--------------------- .note.nv.cuinfo           --------------------------
	.section	.note.nv.cuinfo,"",@"SHT_NOTE"
	.sectionflags	@"SHF_NOTE_NV_CUINFO"
        /*0018*/ 	.short	0x0002
        /*001a*/ 	.short	0x0064
        /*001c*/ 	.short	0x0082
	.zero		2


//--------------------- .nv.info                  --------------------------
	.section	.nv.info,"",@"SHT_CUDA_INFO"
	.align	4


	//----- nvinfo : EIATTR_REGCOUNT
	.align		4
        /*0000*/ 	.byte	0x04, 0x2f
        /*0002*/ 	.short	(.L_1 - .L_0)
	.align		4
.L_0:
        /*0004*/ 	.word	index@(_Z18cuLoadStoreElementPdS_)
        /*0008*/ 	.word	0x00000004


	//----- nvinfo : EIATTR_FRAME_SIZE
	.align		4
.L_1:
        /*000c*/ 	.byte	0x04, 0x11
        /*000e*/ 	.short	(.L_3 - .L_2)
	.align		4
.L_2:
        /*0010*/ 	.word	index@(_Z18cuLoadStoreElementPdS_)
        /*0014*/ 	.word	0x00000000


	//----- nvinfo : EIATTR_MIN_STACK_SIZE
	.align		4
.L_3:
        /*0018*/ 	.byte	0x04, 0x12
        /*001a*/ 	.short	(.L_5 - .L_4)
	.align		4
.L_4:
        /*001c*/ 	.word	index@(_Z18cuLoadStoreElementPdS_)
        /*0020*/ 	.word	0x00000000
.L_5:


//--------------------- .nv.compat                --------------------------
	.section	.nv.compat,"",@"SHT_CUDA_COMPAT_INFO"
	.align	4
        /*0000*/ 	.byte	0x02, 0x09, 0x00, 0x00, 0x02, 0x02, 0x01, 0x00, 0x02, 0x05, 0x05, 0x00, 0x03, 0x07, 0x01, 0x01
        /*0010*/ 	.byte	0x02, 0x03, 0x00, 0x00, 0x02, 0x06, 0x01, 0x00, 0x04, 0x0b, 0x08, 0x00, 0x09, 0x00, 0x00, 0x00
        /*0020*/ 	.byte	0x00, 0x00, 0x00, 0x00


//--------------------- .nv.info._Z18cuLoadStoreElementPdS_ --------------------------
	.section	.nv.info._Z18cuLoadStoreElementPdS_,"",@"SHT_CUDA_INFO"
	.sectionflags	@""
	.align	4


	//----- nvinfo : EIATTR_CUDA_API_VERSION
	.align		4
        /*0000*/ 	.byte	0x04, 0x37
        /*0002*/ 	.short	(.L_7 - .L_6)
.L_6:
        /*0004*/ 	.word	0x00000082


	//----- nvinfo : EIATTR_KPARAM_INFO
	.align		4
.L_7:
        /*0008*/ 	.byte	0x04, 0x17
        /*000a*/ 	.short	(.L_9 - .L_8)
.L_8:
        /*000c*/ 	.word	0x00000000
        /*0010*/ 	.short	0x0001
        /*0012*/ 	.short	0x0008
        /*0014*/ 	.byte	0x00, 0xf5, 0x21, 0x00


	//----- nvinfo : EIATTR_KPARAM_INFO
	.align		4
.L_9:
        /*0018*/ 	.byte	0x04, 0x17
        /*001a*/ 	.short	(.L_11 - .L_10)
.L_10:
        /*001c*/ 	.word	0x00000000
        /*0020*/ 	.short	0x0000
        /*0022*/ 	.short	0x0000
        /*0024*/ 	.byte	0x00, 0xf5, 0x21, 0x00


	//----- nvinfo : EIATTR_SPARSE_MMA_MASK
	.align		4
.L_11:
        /*0028*/ 	.byte	0x03, 0x50
        /*002a*/ 	.short	0x0000


	//----- nvinfo : EIATTR_MAXREG_COUNT
	.align		4
        /*002c*/ 	.byte	0x03, 0x1b
        /*002e*/ 	.short	0x00ff


	//----- nvinfo : EIATTR_MERCURY_ISA_VERSION
	.align		4
        /*0030*/ 	.byte	0x03, 0x5f
        /*0032*/ 	.short	0x0101


	//----- nvinfo : EIATTR_VRC_CTA_INIT_COUNT
	.align		4
        /*0034*/ 	.byte	0x02, 0x4a
	.zero		1
	.zero		1


	//----- nvinfo : EIATTR_EXIT_INSTR_OFFSETS
	.align		4
        /*0038*/ 	.byte	0x04, 0x1c
        /*003a*/ 	.short	(.L_13 - .L_12)


	//   ....[0]....
.L_12:
        /*003c*/ 	.word	0x00000010


	//----- nvinfo : EIATTR_CBANK_PARAM_SIZE
	.align		4
.L_13:
        /*0040*/ 	.byte	0x03, 0x19
        /*0042*/ 	.short	0x0010


	//----- nvinfo : EIATTR_PARAM_CBANK
	.align		4
        /*0044*/ 	.byte	0x04, 0x0a
        /*0046*/ 	.short	(.L_15 - .L_14)
	.align		4
.L_14:
        /*0048*/ 	.word	index@(.nv.constant0._Z18cuLoadStoreElementPdS_)
        /*004c*/ 	.short	0x0380
        /*004e*/ 	.short	0x0010


	//----- nvinfo : EIATTR_SW_WAR
	.align		4
.L_15:
        /*0050*/ 	.byte	0x04, 0x36
        /*0052*/ 	.short	(.L_17 - .L_16)
.L_16:
        /*0054*/ 	.word	0x00000008
.L_17:


//--------------------- .nv.callgraph             --------------------------
	.section	.nv.callgraph,"",@"SHT_CUDA_CALLGRAPH"
	.align	4
	.sectionentsize	8
	.align		4
        /*0000*/ 	.word	0x00000000
	.align		4
        /*0004*/ 	.word	0xffffffff
	.align		4
        /*0008*/ 	.word	0x00000000
	.align		4
        /*000c*/ 	.word	0xfffffffe
	.align		4
        /*0010*/ 	.word	0x00000000
	.align		4
        /*0014*/ 	.word	0xfffffffd
	.align		4
        /*0018*/ 	.word	0x00000000
	.align		4
        /*001c*/ 	.word	0xfffffffc


//--------------------- .text._Z18cuLoadStoreElementPdS_ --------------------------
	.section	.text._Z18cuLoadStoreElementPdS_,"ax",@progbits
	.align	128
        .global         _Z18cuLoadStoreElementPdS_
        .type           _Z18cuLoadStoreElementPdS_,@function
        .size           _Z18cuLoadStoreElementPdS_,(.L_x_1 - _Z18cuLoadStoreElementPdS_)
        .other          _Z18cuLoadStoreElementPdS_,@"STO_CUDA_ENTRY STV_DEFAULT"
_Z18cuLoadStoreElementPdS_:
.text._Z18cuLoadStoreElementPdS_:
[----:B------:R-:W-:Y:S01]  /*0000*/  LDC R1, c[0x0][0x37c] ;  /* 0x0000df00ff017b82 */ /* 0x000fe20000000800 */
[----:B------:R-:W-:Y:S05]  /*0010*/  EXIT ;  /* 0x000000000000794d */ /* 0x000fea0003800000 */
.L_x_0:
[----:B------:R-:W-:-:S00]  /*0020*/  BRA `(.L_x_0) ;  /* 0xfffffffc00fc7947 */ /* 0x000fc0000383ffff */
[----:B------:R-:W-:-:S00]  /*0030*/  NOP ;  /* 0x0000000000007918 */ /* 0x000fc00000000000 */
        /* <DEDUP_REMOVED lines=12> */
.L_x_1:


//--------------------- .nv.shared.reserved.0     --------------------------
	.section	.nv.shared.reserved.0,"aw",@nobits
	.weak		__nv_reservedSMEM_offset_0_alias
	.size		__nv_reservedSMEM_offset_0_alias, 0, 64
	.other		__nv_reservedSMEM_offset_0_alias,@"STO_CUDA_RESERVED_SHARED STV_DEFAULT"
__nv_reservedSMEM_offset_0_alias:
	.zero		0
	.zero		64


//--------------------- .nv.constant0._Z18cuLoadStoreElementPdS_ --------------------------
	.section	.nv.constant0._Z18cuLoadStoreElementPdS_,"a",@progbits
	.sectionflags	@""
	.align	4
.nv.constant0._Z18cuLoadStoreElementPdS_:
	.zero		912


//--------------------- SYMBOLS --------------------------

	.type		.nv.reservedSmem.offset0,@object
	.size		.nv.reservedSmem.offset0,0x4
